//
// Generated by NVIDIA NVVM Compiler
//
// Compiler Build ID: CL-36424714
// Cuda compilation tools, release 13.0, V13.0.88
// Based on NVVM 20.0.0
//

.version 9.0
.target sm_100
.address_size 64

	// .globl	_Z15convolve2D_cudaPhPfS_iii

.visible .entry _Z15convolve2D_cudaPhPfS_iii(
	.param .u64 .ptr .align 1 _Z15convolve2D_cudaPhPfS_iii_param_0,
	.param .u64 .ptr .align 1 _Z15convolve2D_cudaPhPfS_iii_param_1,
	.param .u64 .ptr .align 1 _Z15convolve2D_cudaPhPfS_iii_param_2,
	.param .u32 _Z15convolve2D_cudaPhPfS_iii_param_3,
	.param .u32 _Z15convolve2D_cudaPhPfS_iii_param_4,
	.param .u32 _Z15convolve2D_cudaPhPfS_iii_param_5
)
{
	.reg .pred 	%p<93>;
	.reg .b16 	%rs<16>;
	.reg .b32 	%r<69>;
	.reg .b32 	%f<101>;
	.reg .b64 	%rd<40>;

	ld.param.u64 	%rd9, [_Z15convolve2D_cudaPhPfS_iii_param_0];
	ld.param.u64 	%rd10, [_Z15convolve2D_cudaPhPfS_iii_param_1];
	ld.param.u64 	%rd8, [_Z15convolve2D_cudaPhPfS_iii_param_2];
	ld.param.u32 	%r25, [_Z15convolve2D_cudaPhPfS_iii_param_3];
	ld.param.u32 	%r28, [_Z15convolve2D_cudaPhPfS_iii_param_4];
	ld.param.u32 	%r27, [_Z15convolve2D_cudaPhPfS_iii_param_5];
	cvta.to.global.u64 	%rd1, %rd10;
	cvta.to.global.u64 	%rd2, %rd9;
	mov.u32 	%r29, %ctaid.x;
	mov.u32 	%r30, %ntid.x;
	mov.u32 	%r31, %tid.x;
	mad.lo.s32 	%r1, %r29, %r30, %r31;
	mov.u32 	%r32, %ctaid.y;
	mov.u32 	%r33, %ntid.y;
	mov.u32 	%r34, %tid.y;
	mad.lo.s32 	%r35, %r32, %r33, %r34;
	setp.ge.s32 	%p2, %r1, %r25;
	setp.ge.s32 	%p3, %r35, %r28;
	or.pred  	%p4, %p2, %p3;
	@%p4 bra 	$L__BB0_45;
	setp.lt.s32 	%p5, %r27, 1;
	mov.f32 	%f79, 0f00000000;
	@%p5 bra 	$L__BB0_44;
	shr.u32 	%r37, %r27, 31;
	add.s32 	%r38, %r27, %r37;
	shr.s32 	%r39, %r38, 1;
	sub.s32 	%r3, %r1, %r39;
	sub.s32 	%r4, %r35, %r39;
	and.b32  	%r5, %r27, 7;
	add.s32 	%r6, %r5, -1;
	and.b32  	%r7, %r27, 3;
	and.b32  	%r8, %r27, 2147483640;
	and.b32  	%r9, %r27, 1;
	mov.f32 	%f79, 0f00000000;
	mov.b32 	%r64, 0;
$L__BB0_3:
	setp.lt.u32 	%p6, %r27, 8;
	add.s32 	%r41, %r4, %r64;
	setp.gt.s32 	%p7, %r41, -1;
	setp.lt.s32 	%p8, %r41, %r28;
	and.pred  	%p1, %p7, %p8;
	mul.lo.s32 	%r11, %r41, %r25;
	mul.lo.s32 	%r12, %r64, %r27;
	mov.b32 	%r67, 0;
	@%p6 bra 	$L__BB0_22;
	mov.b32 	%r65, 0;
	cvt.u64.u32 	%rd14, %r12;
$L__BB0_5:
	.pragma "nounroll";
	add.s32 	%r14, %r3, %r65;
	setp.gt.s32 	%p9, %r14, -1;
	setp.lt.s32 	%p10, %r14, %r25;
	and.pred  	%p11, %p9, %p10;
	and.pred  	%p12, %p11, %p1;
	add.s32 	%r43, %r14, %r11;
	cvt.s64.s32 	%rd11, %r43;
	add.s64 	%rd3, %rd2, %rd11;
	not.pred 	%p13, %p12;
	@%p13 bra 	$L__BB0_7;
	ld.global.u8 	%rs1, [%rd3];
	cvt.rn.f32.u16 	%f43, %rs1;
	add.s32 	%r44, %r65, %r12;
	mul.wide.u32 	%rd12, %r44, 4;
	add.s64 	%rd13, %rd1, %rd12;
	ld.global.f32 	%f44, [%rd13];
	fma.rn.f32 	%f79, %f44, %f43, %f79;
$L__BB0_7:
	add.s32 	%r45, %r14, 1;
	setp.gt.s32 	%p14, %r45, -1;
	setp.lt.s32 	%p15, %r45, %r25;
	and.pred  	%p16, %p14, %p15;
	and.pred  	%p17, %p16, %p1;
	cvt.u64.u32 	%rd15, %r65;
	add.s64 	%rd16, %rd15, %rd14;
	shl.b64 	%rd17, %rd16, 2;
	add.s64 	%rd4, %rd1, %rd17;
	not.pred 	%p18, %p17;
	@%p18 bra 	$L__BB0_9;
	ld.global.u8 	%rs2, [%rd3+1];
	cvt.rn.f32.u16 	%f45, %rs2;
	ld.global.f32 	%f46, [%rd4+4];
	fma.rn.f32 	%f79, %f46, %f45, %f79;
$L__BB0_9:
	add.s32 	%r46, %r14, 2;
	setp.gt.s32 	%p19, %r46, -1;
	setp.lt.s32 	%p20, %r46, %r25;
	and.pred  	%p21, %p19, %p20;
	and.pred  	%p22, %p21, %p1;
	not.pred 	%p23, %p22;
	@%p23 bra 	$L__BB0_11;
	ld.global.u8 	%rs3, [%rd3+2];
	cvt.rn.f32.u16 	%f47, %rs3;
	ld.global.f32 	%f48, [%rd4+8];
	fma.rn.f32 	%f79, %f48, %f47, %f79;
$L__BB0_11:
	add.s32 	%r47, %r14, 3;
	setp.gt.s32 	%p24, %r47, -1;
	setp.lt.s32 	%p25, %r47, %r25;
	and.pred  	%p26, %p24, %p25;
	and.pred  	%p27, %p26, %p1;
	not.pred 	%p28, %p27;
	@%p28 bra 	$L__BB0_13;
	ld.global.u8 	%rs4, [%rd3+3];
	cvt.rn.f32.u16 	%f49, %rs4;
	ld.global.f32 	%f50, [%rd4+12];
	fma.rn.f32 	%f79, %f50, %f49, %f79;
$L__BB0_13:
	add.s32 	%r48, %r14, 4;
	setp.gt.s32 	%p29, %r48, -1;
	setp.lt.s32 	%p30, %r48, %r25;
	and.pred  	%p31, %p29, %p30;
	and.pred  	%p32, %p31, %p1;
	not.pred 	%p33, %p32;
	@%p33 bra 	$L__BB0_15;
	ld.global.u8 	%rs5, [%rd3+4];
	cvt.rn.f32.u16 	%f51, %rs5;
	ld.global.f32 	%f52, [%rd4+16];
	fma.rn.f32 	%f79, %f52, %f51, %f79;
$L__BB0_15:
	add.s32 	%r49, %r14, 5;
	setp.gt.s32 	%p34, %r49, -1;
	setp.lt.s32 	%p35, %r49, %r25;
	and.pred  	%p36, %p34, %p35;
	and.pred  	%p37, %p36, %p1;
	not.pred 	%p38, %p37;
	@%p38 bra 	$L__BB0_17;
	ld.global.u8 	%rs6, [%rd3+5];
	cvt.rn.f32.u16 	%f53, %rs6;
	ld.global.f32 	%f54, [%rd4+20];
	fma.rn.f32 	%f79, %f54, %f53, %f79;
$L__BB0_17:
	add.s32 	%r50, %r14, 6;
	setp.gt.s32 	%p39, %r50, -1;
	setp.lt.s32 	%p40, %r50, %r25;
	and.pred  	%p41, %p39, %p40;
	and.pred  	%p42, %p41, %p1;
	not.pred 	%p43, %p42;
	@%p43 bra 	$L__BB0_19;
	ld.global.u8 	%rs7, [%rd3+6];
	cvt.rn.f32.u16 	%f55, %rs7;
	ld.global.f32 	%f56, [%rd4+24];
	fma.rn.f32 	%f79, %f56, %f55, %f79;
$L__BB0_19:
	add.s32 	%r51, %r14, 7;
	setp.gt.s32 	%p44, %r51, -1;
	setp.lt.s32 	%p45, %r51, %r25;
	and.pred  	%p46, %p44, %p45;
	and.pred  	%p47, %p46, %p1;
	not.pred 	%p48, %p47;
	@%p48 bra 	$L__BB0_21;
	ld.global.u8 	%rs8, [%rd3+7];
	cvt.rn.f32.u16 	%f57, %rs8;
	ld.global.f32 	%f58, [%rd4+28];
	fma.rn.f32 	%f79, %f58, %f57, %f79;
$L__BB0_21:
	add.s32 	%r65, %r65, 8;
	setp.ne.s32 	%p49, %r65, %r8;
	mov.u32 	%r67, %r8;
	@%p49 bra 	$L__BB0_5;
$L__BB0_22:
	setp.eq.s32 	%p50, %r5, 0;
	@%p50 bra 	$L__BB0_43;
	setp.lt.u32 	%p51, %r6, 3;
	@%p51 bra 	$L__BB0_33;
	add.s32 	%r17, %r3, %r67;
	setp.gt.s32 	%p52, %r17, -1;
	setp.lt.s32 	%p53, %r17, %r25;
	and.pred  	%p54, %p52, %p53;
	and.pred  	%p55, %p54, %p1;
	add.s32 	%r52, %r17, %r11;
	cvt.s64.s32 	%rd18, %r52;
	add.s64 	%rd5, %rd2, %rd18;
	not.pred 	%p56, %p55;
	@%p56 bra 	$L__BB0_26;
	ld.global.u8 	%rs9, [%rd5];
	cvt.rn.f32.u16 	%f60, %rs9;
	add.s32 	%r53, %r67, %r12;
	mul.wide.u32 	%rd19, %r53, 4;
	add.s64 	%rd20, %rd1, %rd19;
	ld.global.f32 	%f61, [%rd20];
	fma.rn.f32 	%f79, %f61, %f60, %f79;
$L__BB0_26:
	add.s32 	%r54, %r17, 1;
	setp.gt.s32 	%p57, %r54, -1;
	setp.lt.s32 	%p58, %r54, %r25;
	and.pred  	%p59, %p57, %p58;
	and.pred  	%p60, %p59, %p1;
	cvt.u64.u32 	%rd21, %r12;
	cvt.u64.u32 	%rd22, %r67;
	add.s64 	%rd23, %rd22, %rd21;
	shl.b64 	%rd24, %rd23, 2;
	add.s64 	%rd6, %rd1, %rd24;
	not.pred 	%p61, %p60;
	@%p61 bra 	$L__BB0_28;
	ld.global.u8 	%rs10, [%rd5+1];
	cvt.rn.f32.u16 	%f62, %rs10;
	ld.global.f32 	%f63, [%rd6+4];
	fma.rn.f32 	%f79, %f63, %f62, %f79;
$L__BB0_28:
	add.s32 	%r55, %r17, 2;
	setp.gt.s32 	%p62, %r55, -1;
	setp.lt.s32 	%p63, %r55, %r25;
	and.pred  	%p64, %p62, %p63;
	and.pred  	%p65, %p64, %p1;
	not.pred 	%p66, %p65;
	@%p66 bra 	$L__BB0_30;
	ld.global.u8 	%rs11, [%rd5+2];
	cvt.rn.f32.u16 	%f64, %rs11;
	ld.global.f32 	%f65, [%rd6+8];
	fma.rn.f32 	%f79, %f65, %f64, %f79;
$L__BB0_30:
	add.s32 	%r56, %r17, 3;
	setp.gt.s32 	%p67, %r56, -1;
	setp.lt.s32 	%p68, %r56, %r25;
	and.pred  	%p69, %p67, %p68;
	and.pred  	%p70, %p69, %p1;
	not.pred 	%p71, %p70;
	@%p71 bra 	$L__BB0_32;
	ld.global.u8 	%rs12, [%rd5+3];
	cvt.rn.f32.u16 	%f66, %rs12;
	ld.global.f32 	%f67, [%rd6+12];
	fma.rn.f32 	%f79, %f67, %f66, %f79;
$L__BB0_32:
	add.s32 	%r67, %r67, 4;
$L__BB0_33:
	setp.eq.s32 	%p72, %r7, 0;
	@%p72 bra 	$L__BB0_43;
	setp.eq.s32 	%p73, %r7, 1;
	@%p73 bra 	$L__BB0_40;
	add.s32 	%r20, %r3, %r67;
	setp.gt.s32 	%p74, %r20, -1;
	setp.lt.s32 	%p75, %r20, %r25;
	and.pred  	%p76, %p74, %p75;
	and.pred  	%p77, %p76, %p1;
	add.s32 	%r57, %r20, %r11;
	cvt.s64.s32 	%rd25, %r57;
	add.s64 	%rd7, %rd2, %rd25;
	not.pred 	%p78, %p77;
	@%p78 bra 	$L__BB0_37;
	ld.global.u8 	%rs13, [%rd7];
	cvt.rn.f32.u16 	%f69, %rs13;
	add.s32 	%r58, %r67, %r12;
	mul.wide.u32 	%rd26, %r58, 4;
	add.s64 	%rd27, %rd1, %rd26;
	ld.global.f32 	%f70, [%rd27];
	fma.rn.f32 	%f79, %f70, %f69, %f79;
$L__BB0_37:
	add.s32 	%r59, %r20, 1;
	setp.gt.s32 	%p79, %r59, -1;
	setp.lt.s32 	%p80, %r59, %r25;
	and.pred  	%p81, %p79, %p80;
	and.pred  	%p82, %p81, %p1;
	not.pred 	%p83, %p82;
	@%p83 bra 	$L__BB0_39;
	ld.global.u8 	%rs14, [%rd7+1];
	cvt.rn.f32.u16 	%f71, %rs14;
	cvt.u64.u32 	%rd28, %r12;
	cvt.u64.u32 	%rd29, %r67;
	add.s64 	%rd30, %rd29, %rd28;
	shl.b64 	%rd31, %rd30, 2;
	add.s64 	%rd32, %rd1, %rd31;
	ld.global.f32 	%f72, [%rd32+4];
	fma.rn.f32 	%f79, %f72, %f71, %f79;
$L__BB0_39:
	add.s32 	%r67, %r67, 2;
$L__BB0_40:
	setp.eq.s32 	%p84, %r9, 0;
	@%p84 bra 	$L__BB0_43;
	add.s32 	%r23, %r3, %r67;
	setp.gt.s32 	%p85, %r23, -1;
	setp.lt.s32 	%p86, %r23, %r25;
	and.pred  	%p87, %p85, %p86;
	and.pred  	%p88, %p87, %p1;
	not.pred 	%p89, %p88;
	@%p89 bra 	$L__BB0_43;
	add.s32 	%r60, %r23, %r11;
	cvt.s64.s32 	%rd33, %r60;
	add.s64 	%rd34, %rd2, %rd33;
	ld.global.u8 	%rs15, [%rd34];
	cvt.rn.f32.u16 	%f73, %rs15;
	add.s32 	%r61, %r67, %r12;
	mul.wide.u32 	%rd35, %r61, 4;
	add.s64 	%rd36, %rd1, %rd35;
	ld.global.f32 	%f74, [%rd36];
	fma.rn.f32 	%f79, %f74, %f73, %f79;
$L__BB0_43:
	add.s32 	%r64, %r64, 1;
	setp.ne.s32 	%p90, %r64, %r27;
	@%p90 bra 	$L__BB0_3;
$L__BB0_44:
	setp.lt.f32 	%p91, %f79, 0f00000000;
	selp.f32 	%f75, 0f00000000, %f79, %p91;
	setp.gt.f32 	%p92, %f75, 0f437F0000;
	selp.f32 	%f76, 0f437F0000, %f75, %p92;
	cvt.rzi.u32.f32 	%r62, %f76;
	mad.lo.s32 	%r63, %r25, %r35, %r1;
	cvt.s64.s32 	%rd37, %r63;
	cvta.to.global.u64 	%rd38, %rd8;
	add.s64 	%rd39, %rd38, %rd37;
	st.global.u8 	[%rd39], %r62;
$L__BB0_45:
	ret;

}


// ===== COMPILED SASS (sm_100) =====

	.target	sm_100

	.elftype	@"ET_EXEC"


//--------------------- .note.nv.tkinfo           --------------------------
	.section	.note.nv.tkinfo,"",@"SHT_NOTE"
	.sectionflags	@"SHF_NOTE_NV_TKINFO"
	.tkinfo
        /*0018*/ 	.word	0x00000002
        /*0030*/ 	.string	""
        /*0030*/ 	.string	"ptxas"
        /*0030*/ 	.string	"Cuda compilation tools, release 13.0, V13.0.88"
        /*0030*/ 	.string	"Build cuda_13.0.r13.0/compiler.36424714_0"
        /*0030*/ 	.string	"-arch sm_100 -m 64 "



//--------------------- .note.nv.cuinfo           --------------------------
	.section	.note.nv.cuinfo,"",@"SHT_NOTE"
	.sectionflags	@"SHF_NOTE_NV_CUINFO"
        /*0018*/ 	.short	0x0002
        /*001a*/ 	.short	0x0064
        /*001c*/ 	.short	0x0082
	.zero		2


//--------------------- .nv.info                  --------------------------
	.section	.nv.info,"",@"SHT_CUDA_INFO"
	.align	4


	//----- nvinfo : EIATTR_REGCOUNT
	.align		4
        /*0000*/ 	.byte	0x04, 0x2f
        /*0002*/ 	.short	(.L_1 - .L_0)
	.align		4
.L_0:
        /*0004*/ 	.word	index@(_Z15convolve2D_cudaPhPfS_iii)
        /*0008*/ 	.word	0x0000001e


	//----- nvinfo : EIATTR_FRAME_SIZE
	.align		4
.L_1:
        /*000c*/ 	.byte	0x04, 0x11
        /*000e*/ 	.short	(.L_3 - .L_2)
	.align		4
.L_2:
        /*0010*/ 	.word	index@(_Z15convolve2D_cudaPhPfS_iii)
        /*0014*/ 	.word	0x00000000


	//----- nvinfo : EIATTR_MIN_STACK_SIZE
	.align		4
.L_3:
        /*0018*/ 	.byte	0x04, 0x12
        /*001a*/ 	.short	(.L_5 - .L_4)
	.align		4
.L_4:
        /*001c*/ 	.word	index@(_Z15convolve2D_cudaPhPfS_iii)
        /*0020*/ 	.word	0x00000000
.L_5:


//--------------------- .nv.compat                --------------------------
	.section	.nv.compat,"",@"SHT_CUDA_COMPAT_INFO"
	.align	4
        /*0000*/ 	.byte	0x02, 0x09, 0x00, 0x00, 0x02, 0x02, 0x01, 0x00, 0x02, 0x05, 0x05, 0x00, 0x03, 0x07, 0x01, 0x01
        /*0010*/ 	.byte	0x02, 0x03, 0x00, 0x00, 0x02, 0x06, 0x01, 0x00, 0x04, 0x0b, 0x08, 0x00, 0x09, 0x00, 0x00, 0x00
        /*0020*/ 	.byte	0x00, 0x00, 0x00, 0x00


//--------------------- .nv.info._Z15convolve2D_cudaPhPfS_iii --------------------------
	.section	.nv.info._Z15convolve2D_cudaPhPfS_iii,"",@"SHT_CUDA_INFO"
	.sectionflags	@""
	.align	4


	//----- nvinfo : EIATTR_CUDA_API_VERSION
	.align		4
        /*0000*/ 	.byte	0x04, 0x37
        /*0002*/ 	.short	(.L_7 - .L_6)
.L_6:
        /*0004*/ 	.word	0x00000082


	//----- nvinfo : EIATTR_KPARAM_INFO
	.align		4
.L_7:
        /*0008*/ 	.byte	0x04, 0x17
        /*000a*/ 	.short	(.L_9 - .L_8)
.L_8:
        /*000c*/ 	.word	0x00000000
        /*0010*/ 	.short	0x0005
        /*0012*/ 	.short	0x0020
        /*0014*/ 	.byte	0x00, 0xf0, 0x11, 0x00


	//----- nvinfo : EIATTR_KPARAM_INFO
	.align		4
.L_9:
        /*0018*/ 	.byte	0x04, 0x17
        /*001a*/ 	.short	(.L_11 - .L_10)
.L_10:
        /*001c*/ 	.word	0x00000000
        /*0020*/ 	.short	0x0004
        /*0022*/ 	.short	0x001c
        /*0024*/ 	.byte	0x00, 0xf0, 0x11, 0x00


	//----- nvinfo : EIATTR_KPARAM_INFO
	.align		4
.L_11:
        /*0028*/ 	.byte	0x04, 0x17
        /*002a*/ 	.short	(.L_13 - .L_12)
.L_12:
        /*002c*/ 	.word	0x00000000
        /*0030*/ 	.short	0x0003
        /*0032*/ 	.short	0x0018
        /*0034*/ 	.byte	0x00, 0xf0, 0x11, 0x00


	//----- nvinfo : EIATTR_KPARAM_INFO
	.align		4
.L_13:
        /*0038*/ 	.byte	0x04, 0x17
        /*003a*/ 	.short	(.L_15 - .L_14)
.L_14:
        /*003c*/ 	.word	0x00000000
        /*0040*/ 	.short	0x0002
        /*0042*/ 	.short	0x0010
        /*0044*/ 	.byte	0x00, 0xf5, 0x21, 0x00


	//----- nvinfo : EIATTR_KPARAM_INFO
	.align		4
.L_15:
        /*0048*/ 	.byte	0x04, 0x17
        /*004a*/ 	.short	(.L_17 - .L_16)
.L_16:
        /*004c*/ 	.word	0x00000000
        /*0050*/ 	.short	0x0001
        /*0052*/ 	.short	0x0008
        /*0054*/ 	.byte	0x00, 0xf5, 0x21, 0x00


	//----- nvinfo : EIATTR_KPARAM_INFO
	.align		4
.L_17:
        /*0058*/ 	.byte	0x04, 0x17
        /*005a*/ 	.short	(.L_19 - .L_18)
.L_18:
        /*005c*/ 	.word	0x00000000
        /*0060*/ 	.short	0x0000
        /*0062*/ 	.short	0x0000
        /*0064*/ 	.byte	0x00, 0xf5, 0x21, 0x00


	//----- nvinfo : EIATTR_SPARSE_MMA_MASK
	.align		4
.L_19:
        /*0068*/ 	.byte	0x03, 0x50
        /*006a*/ 	.short	0x0000


	//----- nvinfo : EIATTR_MAXREG_COUNT
	.align		4
        /*006c*/ 	.byte	0x03, 0x1b
        /*006e*/ 	.short	0x00ff


	//----- nvinfo : EIATTR_MERCURY_ISA_VERSION
	.align		4
        /*0070*/ 	.byte	0x03, 0x5f
        /*0072*/ 	.short	0x0101


	//----- nvinfo : EIATTR_VRC_CTA_INIT_COUNT
	.align		4
        /*0074*/ 	.byte	0x02, 0x4a
	.zero		1
	.zero		1


	//----- nvinfo : EIATTR_EXIT_INSTR_OFFSETS
	.align		4
        /*0078*/ 	.byte	0x04, 0x1c
        /*007a*/ 	.short	(.L_21 - .L_20)


	//   ....[0]....
.L_20:
        /*007c*/ 	.word	0x000000c0


	//   ....[1]....
        /*0080*/ 	.word	0x00000ee0


	//----- nvinfo : EIATTR_CRS_STACK_SIZE
	.align		4
.L_21:
        /*0084*/ 	.byte	0x04, 0x1e
        /*0086*/ 	.short	(.L_23 - .L_22)
.L_22:
        /*0088*/ 	.word	0x00000000


	//----- nvinfo : EIATTR_CBANK_PARAM_SIZE
	.align		4
.L_23:
        /*008c*/ 	.byte	0x03, 0x19
        /*008e*/ 	.short	0x0024


	//----- nvinfo : EIATTR_PARAM_CBANK
	.align		4
        /*0090*/ 	.byte	0x04, 0x0a
        /*0092*/ 	.short	(.L_25 - .L_24)
	.align		4
.L_24:
        /*0094*/ 	.word	index@(.nv.constant0._Z15convolve2D_cudaPhPfS_iii)
        /*0098*/ 	.short	0x0380
        /*009a*/ 	.short	0x0024


	//----- nvinfo : EIATTR_SW_WAR
	.align		4
.L_25:
        /*009c*/ 	.byte	0x04, 0x36
        /*009e*/ 	.short	(.L_27 - .L_26)
.L_26:
        /*00a0*/ 	.word	0x00000008
.L_27:


//--------------------- .nv.callgraph             --------------------------
	.section	.nv.callgraph,"",@"SHT_CUDA_CALLGRAPH"
	.align	4
	.sectionentsize	8
	.align		4
        /*0000*/ 	.word	0x00000000
	.align		4
        /*0004*/ 	.word	0xffffffff
	.align		4
        /*0008*/ 	.word	0x00000000
	.align		4
        /*000c*/ 	.word	0xfffffffe
	.align		4
        /*0010*/ 	.word	0x00000000
	.align		4
        /*0014*/ 	.word	0xfffffffd
	.align		4
        /*0018*/ 	.word	0x00000000
	.align		4
        /*001c*/ 	.word	0xfffffffc


//--------------------- .text._Z15convolve2D_cudaPhPfS_iii --------------------------
	.section	.text._Z15convolve2D_cudaPhPfS_iii,"ax",@progbits
	.align	128
        .global         _Z15convolve2D_cudaPhPfS_iii
        .type           _Z15convolve2D_cudaPhPfS_iii,@function
        .size           _Z15convolve2D_cudaPhPfS_iii,(.L_x_9 - _Z15convolve2D_cudaPhPfS_iii)
        .other          _Z15convolve2D_cudaPhPfS_iii,@"STO_CUDA_ENTRY STV_DEFAULT"
_Z15convolve2D_cudaPhPfS_iii:
.text._Z15convolve2D_cudaPhPfS_iii:
[----:B------:R-:W-:Y:S01]  /*0000*/  LDC R1, c[0x0][0x37c] ;  /* 0x0000df00ff017b82 */ /* 0x000fe20000000800 */
[----:B------:R-:W0:Y:S07]  /*0010*/  S2R R5, SR_TID.Y ;  /* 0x0000000000057919 */ /* 0x000e2e0000002200 */
[----:B------:R-:W1:Y:S01]  /*0020*/  LDC R3, c[0x0][0x360] ;  /* 0x0000d800ff037b82 */ /* 0x000e620000000800 */
[----:B------:R-:W2:Y:S01]  /*0030*/  LDCU.64 UR6, c[0x0][0x398] ;  /* 0x00007300ff0677ac */ /* 0x000ea20008000a00 */
[----:B------:R-:W1:Y:S06]  /*0040*/  S2R R2, SR_TID.X ;  /* 0x0000000000027919 */ /* 0x000e6c0000002100 */
[----:B------:R-:W0:Y:S08]  /*0050*/  S2UR UR5, SR_CTAID.Y ;  /* 0x00000000000579c3 */ /* 0x000e300000002600 */
[----:B------:R-:W0:Y:S08]  /*0060*/  LDC R0, c[0x0][0x364] ;  /* 0x0000d900ff007b82 */ /* 0x000e300000000800 */
[----:B------:R-:W1:Y:S01]  /*0070*/  S2UR UR4, SR_CTAID.X ;  /* 0x00000000000479c3 */ /* 0x000e620000002500 */
[----:B0-----:R-:W-:-:S05]  /*0080*/  IMAD R0, R0, UR5, R5 ;  /* 0x0000000500007c24 */ /* 0x001fca000f8e0205 */
[----:B--2---:R-:W-:Y:S01]  /*0090*/  ISETP.GE.AND P0, PT, R0, UR7, PT ;  /* 0x0000000700007c0c */ /* 0x004fe2000bf06270 */
[----:B-1----:R-:W-:-:S05]  /*00a0*/  IMAD R3, R3, UR4, R2 ;  /* 0x0000000403037c24 */ /* 0x002fca000f8e0202 */
[----:B------:R-:W-:-:S13]  /*00b0*/  ISETP.GE.OR P0, PT, R3, UR6, P0 ;  /* 0x0000000603007c0c */ /* 0x000fda0008706670 */
[----:B------:R-:W-:Y:S05]  /*00c0*/  @P0 EXIT ;  /* 0x000000000000094d */ /* 0x000fea0003800000 */
[----:B------:R-:W0:Y:S01]  /*00d0*/  LDCU UR5, c[0x0][0x3a0] ;  /* 0x00007400ff0577ac */ /* 0x000e220008000800 */
[----:B------:R-:W-:Y:S01]  /*00e0*/  IMAD.MOV.U32 R2, RZ, RZ, RZ ;  /* 0x000000ffff027224 */ /* 0x000fe200078e00ff */
[----:B------:R-:W1:Y:S01]  /*00f0*/  LDCU.64 UR10, c[0x0][0x358] ;  /* 0x00006b00ff0a77ac */ /* 0x000e620008000a00 */
[----:B0-----:R-:W-:-:S09]  /*0100*/  UISETP.GE.AND UP0, UPT, UR5, 0x1, UPT ;  /* 0x000000010500788c */ /* 0x001fd2000bf06270 */
[----:B-1----:R-:W-:Y:S05]  /*0110*/  BRA.U !UP0, `(.L_x_0) ;  /* 0x0000000d08487547 */ /* 0x002fea000b800000 */
[----:B------:R-:W-:Y:S01]  /*0120*/  ULEA.HI UR4, UR5, UR5, URZ, 0x1 ;  /* 0x0000000505047291 */ /* 0x000fe2000f8f08ff */
[----:B------:R-:W-:Y:S01]  /*0130*/  IMAD.MOV.U32 R2, RZ, RZ, RZ ;  /* 0x000000ffff027224 */ /* 0x000fe200078e00ff */
[----:B------:R-:W-:Y:S02]  /*0140*/  ULOP3.LUT UR6, UR5, 0x7, URZ, 0xc0, !UPT ;  /* 0x0000000705067892 */ /* 0x000fe4000f8ec0ff */
[----:B------:R-:W-:Y:S02]  /*0150*/  USHF.R.S32.HI UR4, URZ, 0x1, UR4 ;  /* 0x00000001ff047899 */ /* 0x000fe40008011404 */
[----:B------:R-:W-:Y:S02]  /*0160*/  UIADD3 UR7, UPT, UPT, UR6, -0x1, URZ ;  /* 0xffffffff06077890 */ /* 0x000fe4000fffe0ff */
[----:B------:R-:W-:Y:S02]  /*0170*/  ULOP3.LUT UR8, UR5, 0x3, URZ, 0xc0, !UPT ;  /* 0x0000000305087892 */ /* 0x000fe4000f8ec0ff */
[----:B------:R-:W-:Y:S01]  /*0180*/  VIADD R4, R3, -UR4 ;  /* 0x8000000403047c36 */ /* 0x000fe20008000000 */
[----:B------:R-:W-:Y:S01]  /*0190*/  ULOP3.LUT UR5, UR5, 0x7ffffff8, URZ, 0xc0, !UPT ;  /* 0x7ffffff805057892 */ /* 0x000fe2000f8ec0ff */
[----:B------:R-:W-:Y:S01]  /*01a0*/  VIADD R16, R0, -UR4 ;  /* 0x8000000400107c36 */ /* 0x000fe20008000000 */
[----:B------:R-:W-:Y:S01]  /*01b0*/  UISETP.GE.U32.AND UP1, UPT, UR7, 0x3, UPT ;  /* 0x000000030700788c */ /* 0x000fe2000bf26070 */
[----:B------:R-:W-:-:S10]  /*01c0*/  UMOV UR4, URZ ;  /* 0x000000ff00047c82 */ /* 0x000fd40008000000 */
.L_x_7:
[----:B------:R-:W0:Y:S01]  /*01d0*/  LDCU UR9, c[0x0][0x3a0] ;  /* 0x00007400ff0977ac */ /* 0x000e220008000800 */
[----:B------:R-:W-:Y:S02]  /*01e0*/  VIADD R5, R16, UR4 ;  /* 0x0000000410057c36 */ /* 0x000fe40008000000 */
[----:B------:R-:W-:Y:S01]  /*01f0*/  IMAD.MOV.U32 R7, RZ, RZ, RZ ;  /* 0x000000ffff077224 */ /* 0x000fe200078e00ff */
[----:B------:R-:W1:Y:S01]  /*0200*/  LDCU UR12, c[0x0][0x39c] ;  /* 0x00007380ff0c77ac */ /* 0x000e620008000800 */
[----:B0-----:R-:W-:Y:S02]  /*0210*/  UISETP.GE.U32.AND UP2, UPT, UR9, 0x8, UPT ;  /* 0x000000080900788c */ /* 0x001fe4000bf46070 */
[----:B------:R-:W-:Y:S01]  /*0220*/  UIMAD UR7, UR4, UR9, URZ ;  /* 0x00000009040772a4 */ /* 0x000fe2000f8e02ff */
[----:B-1----:R-:W-:Y:S01]  /*0230*/  ISETP.GE.AND P0, PT, R5, UR12, PT ;  /* 0x0000000c05007c0c */ /* 0x002fe2000bf06270 */
[----:B------:R-:W-:-:S03]  /*0240*/  UIADD3 UR4, UPT, UPT, UR4, 0x1, URZ ;  /* 0x0000000104047890 */ /* 0x000fc6000fffe0ff */
[----:B------:R-:W-:Y:S01]  /*0250*/  ISETP.GT.AND P0, PT, R5, -0x1, !P0 ;  /* 0xffffffff0500780c */ /* 0x000fe20004704270 */
[----:B------:R-:W-:Y:S01]  /*0260*/  UISETP.NE.AND UP0, UPT, UR4, UR9, UPT ;  /* 0x000000090400728c */ /* 0x000fe2000bf05270 */
[----:B------:R-:W-:Y:S11]  /*0270*/  BRA.U !UP2, `(.L_x_1) ;  /* 0x000000050a487547 */ /* 0x000ff6000b800000 */
[----:B------:R-:W0:Y:S01]  /*0280*/  LDC.64 R6, c[0x0][0x388] ;  /* 0x0000e200ff067b82 */ /* 0x000e220000000a00 */
[----:B------:R-:W-:Y:S01]  /*0290*/  IMAD.MOV.U32 R13, RZ, RZ, RZ ;  /* 0x000000ffff0d7224 */ /* 0x000fe200078e00ff */
[----:B------:R-:W1:Y:S01]  /*02a0*/  LDCU UR9, c[0x0][0x398] ;  /* 0x00007300ff0977ac */ /* 0x000e620008000800 */
[----:B------:R-:W2:Y:S05]  /*02b0*/  LDCU.64 UR12, c[0x0][0x380] ;  /* 0x00007000ff0c77ac */ /* 0x000eaa0008000a00 */
.L_x_2:
[----:B------:R-:W-:-:S04]  /*02c0*/  IMAD.IADD R12, R4, 0x1, R13 ;  /* 0x00000001040c7824 */ /* 0x000fc800078e020d */
[C---:B------:R-:W-:Y:S01]  /*02d0*/  VIADD R10, R12.reuse, 0x1 ;  /* 0x000000010c0a7836 */ /* 0x040fe20000000000 */
[----:B-1----:R-:W-:Y:S01]  /*02e0*/  ISETP.GE.AND P2, PT, R12, UR9, PT ;  /* 0x000000090c007c0c */ /* 0x002fe2000bf46270 */
[----:B------:R-:W-:-:S03]  /*02f0*/  IMAD R9, R5, UR9, R12 ;  /* 0x0000000905097c24 */ /* 0x000fc6000f8e020c */
[----:B------:R-:W-:Y:S02]  /*0300*/  ISETP.GT.AND P2, PT, R12, -0x1, !P2 ;  /* 0xffffffff0c00780c */ /* 0x000fe40005744270 */
[C---:B------:R-:W-:Y:S02]  /*0310*/  ISETP.GE.AND P5, PT, R10.reuse, UR9, PT ;  /* 0x000000090a007c0c */ /* 0x040fe4000bfa6270 */
[----:B------:R-:W-:Y:S02]  /*0320*/  PLOP3.LUT P2, PT, P2, P0, PT, 0x80, 0x8 ;  /* 0x000000000008781c */ /* 0x000fe40001741070 */
[C---:B--2---:R-:W-:Y:S02]  /*0330*/  IADD3 R8, P1, PT, R9.reuse, UR12, RZ ;  /* 0x0000000c09087c10 */ /* 0x044fe4000ff3e0ff */
[----:B------:R-:W-:Y:S02]  /*0340*/  ISETP.GT.AND P5, PT, R10, -0x1, !P5 ;  /* 0xffffffff0a00780c */ /* 0x000fe40006fa4270 */
[----:B------:R-:W-:-:S02]  /*0350*/  LEA.HI.X.SX32 R9, R9, UR13, 0x1, P1 ;  /* 0x0000000d09097c11 */ /* 0x000fc400088f0eff */
[----:B------:R-:W-:-:S05]  /*0360*/  PLOP3.LUT P5, PT, P5, P0, PT, 0x80, 0x8 ;  /* 0x000000000008781c */ /* 0x000fca0002fa1070 */
[----:B------:R-:W1:Y:S01]  /*0370*/  @P2 LDC.64 R14, c[0x0][0x388] ;  /* 0x0000e200ff0e2b82 */ /* 0x000e620000000a00 */
[----:B------:R-:W-:Y:S01]  /*0380*/  @P2 VIADD R11, R13, UR7 ;  /* 0x000000070d0b2c36 */ /* 0x000fe20008000000 */
[----:B------:R-:W2:Y:S03]  /*0390*/  @P2 LDG.E.U8 R17, desc[UR10][R8.64] ;  /* 0x0000000a08112981 */ /* 0x000ea6000c1e1100 */
[----:B-1----:R-:W-:Y:S01]  /*03a0*/  @P2 IMAD.WIDE.U32 R14, R11, 0x4, R14 ;  /* 0x000000040b0e2825 */ /* 0x002fe200078e000e */
[----:B------:R-:W-:-:S05]  /*03b0*/  IADD3 R11, P1, PT, R13, UR7, RZ ;  /* 0x000000070d0b7c10 */ /* 0x000fca000ff3e0ff */
[----:B------:R-:W-:Y:S01]  /*03c0*/  IMAD.X R18, RZ, RZ, RZ, P1 ;  /* 0x000000ffff127224 */ /* 0x000fe200008e06ff */
[C---:B0-----:R-:W-:Y:S01]  /*03d0*/  LEA R10, P1, R11.reuse, R6, 0x2 ;  /* 0x000000060b0a7211 */ /* 0x041fe200078210ff */
[----:B------:R-:W3:Y:S03]  /*03e0*/  @P2 LDG.E R14, desc[UR10][R14.64] ;  /* 0x0000000a0e0e2981 */ /* 0x000ee6000c1e1900 */
[----:B------:R-:W-:Y:S02]  /*03f0*/  LEA.HI.X R11, R11, R7, R18, 0x2, P1 ;  /* 0x000000070b0b7211 */ /* 0x000fe400008f1412 */
[----:B------:R-:W4:Y:S04]  /*0400*/  @P5 LDG.E.U8 R18, desc[UR10][R8.64+0x1] ;  /* 0x0000010a08125981 */ /* 0x000f28000c1e1100 */
[----:B------:R-:W5:Y:S01]  /*0410*/  @P5 LDG.E R19, desc[UR10][R10.64+0x4] ;  /* 0x0000040a0a135981 */ /* 0x000f62000c1e1900 */
[----:B------:R-:W-:-:S02]  /*0420*/  VIADD R20, R12, 0x2 ;  /* 0x000000020c147836 */ /* 0x000fc40000000000 */
[----:B------:R-:W-:-:S03]  /*0430*/  VIADD R21, R12, 0x3 ;  /* 0x000000030c157836 */ /* 0x000fc60000000000 */
[----:B------:R-:W-:Y:S01]  /*0440*/  ISETP.GE.AND P1, PT, R20, UR9, PT ;  /* 0x0000000914007c0c */ /* 0x000fe2000bf26270 */
[----:B------:R-:W-:Y:S01]  /*0450*/  VIADD R22, R12, 0x4 ;  /* 0x000000040c167836 */ /* 0x000fe20000000000 */
[C---:B------:R-:W-:Y:S02]  /*0460*/  ISETP.GE.AND P4, PT, R21.reuse, UR9, PT ;  /* 0x0000000915007c0c */ /* 0x040fe4000bf86270 */
[----:B------:R-:W-:Y:S01]  /*0470*/  ISETP.GT.AND P1, PT, R20, -0x1, !P1 ;  /* 0xffffffff1400780c */ /* 0x000fe20004f24270 */
[----:B------:R-:W-:Y:S01]  /*0480*/  VIADD R20, R12, 0x5 ;  /* 0x000000050c147836 */ /* 0x000fe20000000000 */
[----:B------:R-:W-:Y:S02]  /*0490*/  ISETP.GE.AND P3, PT, R22, UR9, PT ;  /* 0x0000000916007c0c */ /* 0x000fe4000bf66270 */
[----:B------:R-:W-:Y:S02]  /*04a0*/  ISETP.GT.AND P4, PT, R21, -0x1, !P4 ;  /* 0xffffffff1500780c */ /* 0x000fe40006784270 */
[----:B------:R-:W-:Y:S01]  /*04b0*/  PLOP3.LUT P1, PT, P1, P0, PT, 0x80, 0x8 ;  /* 0x000000000008781c */ /* 0x000fe20000f21070 */
[----:B------:R-:W-:Y:S01]  /*04c0*/  VIADD R21, R12, 0x6 ;  /* 0x000000060c157836 */ /* 0x000fe20000000000 */
[----:B------:R-:W-:-:S02]  /*04d0*/  ISETP.GT.AND P3, PT, R22, -0x1, !P3 ;  /* 0xffffffff1600780c */ /* 0x000fc40005f64270 */
[----:B------:R-:W-:Y:S02]  /*04e0*/  PLOP3.LUT P4, PT, P4, P0, PT, 0x80, 0x8 ;  /* 0x000000000008781c */ /* 0x000fe40002781070 */
[C---:B------:R-:W-:Y:S02]  /*04f0*/  ISETP.GE.AND P6, PT, R21.reuse, UR9, PT ;  /* 0x0000000915007c0c */ /* 0x040fe4000bfc6270 */
[----:B------:R-:W-:Y:S02]  /*0500*/  PLOP3.LUT P3, PT, P3, P0, PT, 0x80, 0x8 ;  /* 0x000000000008781c */ /* 0x000fe40001f61070 */
[----:B------:R-:W-:-:S04]  /*0510*/  ISETP.GT.AND P6, PT, R21, -0x1, !P6 ;  /* 0xffffffff1500780c */ /* 0x000fc800077c4270 */
[----:B------:R-:W-:-:S07]  /*0520*/  PLOP3.LUT P6, PT, P6, P0, PT, 0x80, 0x8 ;  /* 0x000000000008781c */ /* 0x000fce00037c1070 */
[----:B------:R-:W5:Y:S04]  /*0530*/  @P3 LDG.E.U8 R21, desc[UR10][R8.64+0x4] ;  /* 0x0000040a08153981 */ /* 0x000f68000c1e1100 */
[----:B------:R-:W5:Y:S04]  /*0540*/  @P3 LDG.E R22, desc[UR10][R10.64+0x10] ;  /* 0x0000100a0a163981 */ /* 0x000f68000c1e1900 */
[----:B------:R-:W5:Y:S04]  /*0550*/  @P6 LDG.E.U8 R24, desc[UR10][R8.64+0x6] ;  /* 0x0000060a08186981 */ /* 0x000f68000c1e1100 */
[----:B------:R-:W5:Y:S01]  /*0560*/  @P6 LDG.E R25, desc[UR10][R10.64+0x18] ;  /* 0x0000180a0a196981 */ /* 0x000f62000c1e1900 */
[----:B--2---:R-:W-:-:S05]  /*0570*/  @P2 I2FP.F32.U32 R17, R17 ;  /* 0x0000001100112245 */ /* 0x004fca0000201000 */
[----:B---3--:R-:W-:Y:S01]  /*0580*/  @P2 FFMA R2, R17, R14, R2 ;  /* 0x0000000e11022223 */ /* 0x008fe20000000002 */
[----:B------:R-:W-:Y:S01]  /*0590*/  ISETP.GE.AND P2, PT, R20, UR9, PT ;  /* 0x0000000914007c0c */ /* 0x000fe2000bf46270 */
[----:B------:R-:W-:Y:S02]  /*05a0*/  VIADD R14, R12, 0x7 ;  /* 0x000000070c0e7836 */ /* 0x000fe40000000000 */
[----:B------:R-:W2:Y:S01]  /*05b0*/  @P1 LDG.E.U8 R12, desc[UR10][R8.64+0x2] ;  /* 0x0000020a080c1981 */ /* 0x000ea2000c1e1100 */
[----:B----4-:R-:W-:Y:S02]  /*05c0*/  @P5 I2FP.F32.U32 R15, R18 ;  /* 0x00000012000f5245 */ /* 0x010fe40000201000 */
[----:B------:R-:W-:Y:S01]  /*05d0*/  ISETP.GT.AND P2, PT, R20, -0x1, !P2 ;  /* 0xffffffff1400780c */ /* 0x000fe20005744270 */
[----:B------:R-:W3:Y:S02]  /*05e0*/  @P4 LDG.E.U8 R18, desc[UR10][R8.64+0x3] ;  /* 0x0000030a08124981 */ /* 0x000ee4000c1e1100 */
[----:B-----5:R-:W-:Y:S01]  /*05f0*/  @P5 FFMA R2, R15, R19, R2 ;  /* 0x000000130f025223 */ /* 0x020fe20000000002 */
[----:B------:R-:W-:Y:S01]  /*0600*/  ISETP.GE.AND P5, PT, R14, UR9, PT ;  /* 0x000000090e007c0c */ /* 0x000fe2000bfa6270 */
[----:B------:R-:W4:Y:S01]  /*0610*/  @P4 LDG.E R20, desc[UR10][R10.64+0xc] ;  /* 0x00000c0a0a144981 */ /* 0x000f22000c1e1900 */
[----:B------:R-:W-:-:S02]  /*0620*/  PLOP3.LUT P2, PT, P2, P0, PT, 0x80, 0x8 ;  /* 0x000000000008781c */ /* 0x000fc40001741070 */
[----:B------:R-:W-:Y:S02]  /*0630*/  ISETP.GT.AND P5, PT, R14, -0x1, !P5 ;  /* 0xffffffff0e00780c */ /* 0x000fe40006fa4270 */
[----:B------:R-:W5:Y:S02]  /*0640*/  @P1 LDG.E R14, desc[UR10][R10.64+0x8] ;  /* 0x0000080a0a0e1981 */ /* 0x000f64000c1e1900 */
[----:B------:R-:W-:-:S07]  /*0650*/  PLOP3.LUT P5, PT, P5, P0, PT, 0x80, 0x8 ;  /* 0x000000000008781c */ /* 0x000fce0002fa1070 */
[----:B------:R-:W4:Y:S04]  /*0660*/  @P2 LDG.E.U8 R23, desc[UR10][R8.64+0x5] ;  /* 0x0000050a08172981 */ /* 0x000f28000c1e1100 */
[----:B------:R-:W4:Y:S04]  /*0670*/  @P2 LDG.E R15, desc[UR10][R10.64+0x14] ;  /* 0x0000140a0a0f2981 */ /* 0x000f28000c1e1900 */
[----:B------:R0:W4:Y:S04]  /*0680*/  @P5 LDG.E.U8 R26, desc[UR10][R8.64+0x7] ;  /* 0x0000070a081a5981 */ /* 0x000128000c1e1100 */
[----:B------:R1:W4:Y:S01]  /*0690*/  @P5 LDG.E R27, desc[UR10][R10.64+0x1c] ;  /* 0x00001c0a0a1b5981 */ /* 0x000322000c1e1900 */
[----:B------:R-:W-:Y:S01]  /*06a0*/  VIADD R13, R13, 0x8 ;  /* 0x000000080d0d7836 */ /* 0x000fe20000000000 */
[----:B------:R-:W-:-:S02]  /*06b0*/  @P3 I2FP.F32.U32 R21, R21 ;  /* 0x0000001500153245 */ /* 0x000fc40000201000 */
[----:B0-----:R-:W-:Y:S02]  /*06c0*/  @P6 I2FP.F32.U32 R9, R24 ;  /* 0x0000001800096245 */ /* 0x001fe40000201000 */
[----:B--2---:R-:W-:Y:S02]  /*06d0*/  @P1 I2FP.F32.U32 R17, R12 ;  /* 0x0000000c00111245 */ /* 0x004fe40000201000 */
[----:B---3--:R-:W-:-:S03]  /*06e0*/  @P4 I2FP.F32.U32 R19, R18 ;  /* 0x0000001200134245 */ /* 0x008fc60000201000 */
[----:B-----5:R-:W-:Y:S01]  /*06f0*/  @P1 FFMA R2, R17, R14, R2 ;  /* 0x0000000e11021223 */ /* 0x020fe20000000002 */
[----:B------:R-:W-:-:S03]  /*0700*/  ISETP.NE.AND P1, PT, R13, UR5, PT ;  /* 0x000000050d007c0c */ /* 0x000fc6000bf25270 */
[----:B----4-:R-:W-:-:S04]  /*0710*/  @P4 FFMA R2, R19, R20, R2 ;  /* 0x0000001413024223 */ /* 0x010fc80000000002 */
[----:B------:R-:W-:Y:S01]  /*0720*/  @P3 FFMA R2, R21, R22, R2 ;  /* 0x0000001615023223 */ /* 0x000fe20000000002 */
[----:B------:R-:W-:-:S05]  /*0730*/  @P2 I2FP.F32.U32 R23, R23 ;  /* 0x0000001700172245 */ /* 0x000fca0000201000 */
[----:B------:R-:W-:Y:S01]  /*0740*/  @P2 FFMA R2, R23, R15, R2 ;  /* 0x0000000f17022223 */ /* 0x000fe20000000002 */
[----:B-1----:R-:W-:-:S03]  /*0750*/  @P5 I2FP.F32.U32 R11, R26 ;  /* 0x0000001a000b5245 */ /* 0x002fc60000201000 */
[----:B------:R-:W-:-:S04]  /*0760*/  @P6 FFMA R2, R9, R25, R2 ;  /* 0x0000001909026223 */ /* 0x000fc80000000002 */
[----:B------:R-:W-:Y:S01]  /*0770*/  @P5 FFMA R2, R11, R27, R2 ;  /* 0x0000001b0b025223 */ /* 0x000fe20000000002 */
[----:B------:R-:W-:Y:S06]  /*0780*/  @P1 BRA `(.L_x_2) ;  /* 0xfffffff800cc1947 */ /* 0x000fec000383ffff */
[----:B------:R-:W-:-:S07]  /*0790*/  IMAD.U32 R7, RZ, RZ, UR5 ;  /* 0x00000005ff077e24 */ /* 0x000fce000f8e00ff */
.L_x_1:
[----:B------:R-:W-:-:S09]  /*07a0*/  UISETP.NE.AND UP2, UPT, UR6, URZ, UPT ;  /* 0x000000ff0600728c */ /* 0x000fd2000bf45270 */
[----:B------:R-:W-:Y:S05]  /*07b0*/  BRA.U !UP2, `(.L_x_3) ;  /* 0x000000050a9c7547 */ /* 0x000fea000b800000 */
[----:B------:R-:W-:Y:S01]  /*07c0*/  UISETP.NE.AND UP2, UPT, UR8, URZ, UPT ;  /* 0x000000ff0800728c */ /* 0x000fe2000bf45270 */
[----:B------:R-:W-:Y:S10]  /*07d0*/  BRA.U !UP1, `(.L_x_4) ;  /* 0x0000000109b87547 */ /* 0x000ff4000b800000 */
[----:B------:R-:W0:Y:S01]  /*07e0*/  LDCU UR9, c[0x0][0x398] ;  /* 0x00007300ff0977ac */ /* 0x000e220008000800 */
[----:B------:R-:W-:Y:S01]  /*07f0*/  IMAD.IADD R6, R4, 0x1, R7 ;  /* 0x0000000104067824 */ /* 0x000fe200078e0207 */
[----:B------:R-:W1:Y:S01]  /*0800*/  LDC.64 R10, c[0x0][0x388] ;  /* 0x0000e200ff0a7b82 */ /* 0x000e620000000a00 */
[----:B------:R-:W2:Y:S02]  /*0810*/  LDCU.64 UR12, c[0x0][0x380] ;  /* 0x00007000ff0c77ac */ /* 0x000ea40008000a00 */
[C---:B------:R-:W-:Y:S02]  /*0820*/  VIADD R8, R6.reuse, 0x1 ;  /* 0x0000000106087836 */ /* 0x040fe40000000000 */
[C---:B------:R-:W-:Y:S01]  /*0830*/  VIADD R14, R6.reuse, 0x2 ;  /* 0x00000002060e7836 */ /* 0x040fe20000000000 */
[----:B0-----:R-:W-:Y:S01]  /*0840*/  ISETP.GE.AND P2, PT, R6, UR9, PT ;  /* 0x0000000906007c0c */ /* 0x001fe2000bf46270 */
[----:B------:R-:W-:Y:S01]  /*0850*/  IMAD R9, R5, UR9, R6 ;  /* 0x0000000905097c24 */ /* 0x000fe2000f8e0206 */
[----:B------:R-:W-:-:S02]  /*0860*/  ISETP.GE.AND P4, PT, R8, UR9, PT ;  /* 0x0000000908007c0c */ /* 0x000fc4000bf86270 */
[C---:B------:R-:W-:Y:S01]  /*0870*/  ISETP.GT.AND P2, PT, R6.reuse, -0x1, !P2 ;  /* 0xffffffff0600780c */ /* 0x040fe20005744270 */
[----:B------:R-:W-:Y:S01]  /*0880*/  VIADD R6, R6, 0x3 ;  /* 0x0000000306067836 */ /* 0x000fe20000000000 */
[----:B------:R-:W-:Y:S02]  /*0890*/  ISETP.GE.AND P3, PT, R14, UR9, PT ;  /* 0x000000090e007c0c */ /* 0x000fe4000bf66270 */
[----:B------:R-:W-:Y:S02]  /*08a0*/  PLOP3.LUT P2, PT, P2, P0, PT, 0x80, 0x8 ;  /* 0x000000000008781c */ /* 0x000fe40001741070 */
[----:B------:R-:W-:Y:S02]  /*08b0*/  ISETP.GT.AND P4, PT, R8, -0x1, !P4 ;  /* 0xffffffff0800780c */ /* 0x000fe40006784270 */
[----:B------:R-:W-:Y:S02]  /*08c0*/  ISETP.GE.AND P1, PT, R6, UR9, PT ;  /* 0x0000000906007c0c */ /* 0x000fe4000bf26270 */
[----:B------:R-:W-:-:S02]  /*08d0*/  ISETP.GT.AND P3, PT, R14, -0x1, !P3 ;  /* 0xffffffff0e00780c */ /* 0x000fc40005f64270 */
[----:B--2---:R-:W-:Y:S02]  /*08e0*/  IADD3 R8, P5, PT, R9, UR12, RZ ;  /* 0x0000000c09087c10 */ /* 0x004fe4000ffbe0ff */
[----:B------:R-:W-:Y:S02]  /*08f0*/  PLOP3.LUT P4, PT, P4, P0, PT, 0x80, 0x8 ;  /* 0x000000000008781c */ /* 0x000fe40002781070 */
[C---:B------:R-:W-:Y:S01]  /*0900*/  IADD3 R14, P6, PT, R7.reuse, UR7, RZ ;  /* 0x00000007070e7c10 */ /* 0x040fe2000ffde0ff */
[----:B------:R-:W0:Y:S01]  /*0910*/  @P2 LDC.64 R12, c[0x0][0x388] ;  /* 0x0000e200ff0c2b82 */ /* 0x000e220000000a00 */
[----:B------:R-:W-:Y:S01]  /*0920*/  @P2 VIADD R15, R7, UR7 ;  /* 0x00000007070f2c36 */ /* 0x000fe20008000000 */
[----:B------:R-:W-:Y:S02]  /*0930*/  ISETP.GT.AND P1, PT, R6, -0x1, !P1 ;  /* 0xffffffff0600780c */ /* 0x000fe40004f24270 */
[----:B------:R-:W-:Y:S02]  /*0940*/  LEA.HI.X.SX32 R9, R9, UR13, 0x1, P5 ;  /* 0x0000000d09097c11 */ /* 0x000fe4000a8f0eff */
[----:B------:R-:W-:-:S02]  /*0950*/  PLOP3.LUT P3, PT, P3, P0, PT, 0x80, 0x8 ;  /* 0x000000000008781c */ /* 0x000fc40001f61070 */
[----:B-1----:R-:W-:Y:S01]  /*0960*/  LEA R10, P5, R14, R10, 0x2 ;  /* 0x0000000a0e0a7211 */ /* 0x002fe200078a10ff */
[----:B------:R-:W2:Y:S01]  /*0970*/  @P2 LDG.E.U8 R6, desc[UR10][R8.64] ;  /* 0x0000000a08062981 */ /* 0x000ea2000c1e1100 */
[----:B------:R-:W-:-:S09]  /*0980*/  PLOP3.LUT P1, PT, P1, P0, PT, 0x80, 0x8 ;  /* 0x000000000008781c */ /* 0x000fd20000f21070 */
[----:B------:R-:W3:Y:S04]  /*0990*/  @P3 LDG.E.U8 R19, desc[UR10][R8.64+0x2] ;  /* 0x0000020a08133981 */ /* 0x000ee8000c1e1100 */
[----:B------:R-:W4:Y:S01]  /*09a0*/  @P1 LDG.E.U8 R21, desc[UR10][R8.64+0x3] ;  /* 0x0000030a08151981 */ /* 0x000f22000c1e1100 */
[----:B0-----:R-:W-:-:S04]  /*09b0*/  @P2 IMAD.WIDE.U32 R12, R15, 0x4, R12 ;  /* 0x000000040f0c2825 */ /* 0x001fc800078e000c */
[----:B------:R-:W-:Y:S02]  /*09c0*/  IMAD.X R15, RZ, RZ, RZ, P6 ;  /* 0x000000ffff0f7224 */ /* 0x000fe400030e06ff */
[----:B------:R-:W5:Y:S03]  /*09d0*/  @P2 LDG.E R12, desc[UR10][R12.64] ;  /* 0x0000000a0c0c2981 */ /* 0x000f66000c1e1900 */
[----:B------:R-:W-:Y:S02]  /*09e0*/  LEA.HI.X R11, R14, R11, R15, 0x2, P5 ;  /* 0x0000000b0e0b7211 */ /* 0x000fe400028f140f */
[----:B------:R-:W5:Y:S04]  /*09f0*/  @P4 LDG.E.U8 R14, desc[UR10][R8.64+0x1] ;  /* 0x0000010a080e4981 */ /* 0x000f68000c1e1100 */
[----:B------:R-:W5:Y:S04]  /*0a00*/  @P4 LDG.E R18, desc[UR10][R10.64+0x4] ;  /* 0x0000040a0a124981 */ /* 0x000f68000c1e1900 */
[----:B------:R-:W5:Y:S04]  /*0a10*/  @P3 LDG.E R20, desc[UR10][R10.64+0x8] ;  /* 0x0000080a0a143981 */ /* 0x000f68000c1e1900 */
[----:B------:R-:W5:Y:S01]  /*0a20*/  @P1 LDG.E R22, desc[UR10][R10.64+0xc] ;  /* 0x00000c0a0a161981 */ /* 0x000f62000c1e1900 */
[----:B------:R-:W-:Y:S01]  /*0a30*/  VIADD R7, R7, 0x4 ;  /* 0x0000000407077836 */ /* 0x000fe20000000000 */
[----:B--2---:R-:W-:-:S02]  /*0a40*/  @P2 I2FP.F32.U32 R15, R6 ;  /* 0x00000006000f2245 */ /* 0x004fc40000201000 */
[----:B---3--:R-:W-:Y:S02]  /*0a50*/  @P3 I2FP.F32.U32 R19, R19 ;  /* 0x0000001300133245 */ /* 0x008fe40000201000 */
[----:B----4-:R-:W-:Y:S01]  /*0a60*/  @P1 I2FP.F32.U32 R21, R21 ;  /* 0x0000001500151245 */ /* 0x010fe20000201000 */
[----:B-----5:R-:W-:Y:S01]  /*0a70*/  @P2 FFMA R2, R15, R12, R2 ;  /* 0x0000000c0f022223 */ /* 0x020fe20000000002 */
[----:B------:R-:W-:-:S05]  /*0a80*/  @P4 I2FP.F32.U32 R17, R14 ;  /* 0x0000000e00114245 */ /* 0x000fca0000201000 */
[----:B------:R-:W-:-:S04]  /*0a90*/  @P4 FFMA R2, R17, R18, R2 ;  /* 0x0000001211024223 */ /* 0x000fc80000000002 */
[----:B------:R-:W-:-:S04]  /*0aa0*/  @P3 FFMA R2, R19, R20, R2 ;  /* 0x0000001413023223 */ /* 0x000fc80000000002 */
[----:B------:R-:W-:-:S07]  /*0ab0*/  @P1 FFMA R2, R21, R22, R2 ;  /* 0x0000001615021223 */ /* 0x000fce0000000002 */
.L_x_4:
[----:B------:R-:W-:Y:S05]  /*0ac0*/  BRA.U !UP2, `(.L_x_3) ;  /* 0x000000010ad87547 */ /* 0x000fea000b800000 */
[----:B------:R-:W0:Y:S01]  /*0ad0*/  LDCU UR9, c[0x0][0x3a0] ;  /* 0x00007400ff0977ac */ /* 0x000e220008000800 */
[----:B------:R-:W-:Y:S02]  /*0ae0*/  UISETP.NE.AND UP2, UPT, UR8, 0x1, UPT ;  /* 0x000000010800788c */ /* 0x000fe4000bf45270 */
[----:B0-----:R-:W-:-:S07]  /*0af0*/  ULOP3.LUT UP3, URZ, UR9, 0x1, URZ, 0xc0, !UPT ;  /* 0x0000000109ff7892 */ /* 0x001fce000f86c0ff */
[----:B------:R-:W-:Y:S05]  /*0b00*/  BRA.U !UP2, `(.L_x_5) ;  /* 0x000000010a787547 */ /* 0x000fea000b800000 */
[----:B------:R-:W0:Y:S01]  /*0b10*/  LDCU UR9, c[0x0][0x398] ;  /* 0x00007300ff0977ac */ /* 0x000e220008000800 */
[----:B------:R-:W-:Y:S01]  /*0b20*/  IMAD.IADD R6, R4, 0x1, R7 ;  /* 0x0000000104067824 */ /* 0x000fe200078e0207 */
[----:B------:R-:W1:Y:S03]  /*0b30*/  LDCU.64 UR12, c[0x0][0x380] ;  /* 0x00007000ff0c77ac */ /* 0x000e660008000a00 */
[C---:B------:R-:W-:Y:S01]  /*0b40*/  VIADD R8, R6.reuse, 0x1 ;  /* 0x0000000106087836 */ /* 0x040fe20000000000 */
[----:B0-----:R-:W-:-:S04]  /*0b50*/  ISETP.GE.AND P1, PT, R6, UR9, PT ;  /* 0x0000000906007c0c */ /* 0x001fc8000bf26270 */
[----:B------:R-:W-:Y:S02]  /*0b60*/  ISETP.GE.AND P2, PT, R8, UR9, PT ;  /* 0x0000000908007c0c */ /* 0x000fe4000bf46270 */
[----:B------:R-:W-:Y:S01]  /*0b70*/  ISETP.GT.AND P1, PT, R6, -0x1, !P1 ;  /* 0xffffffff0600780c */ /* 0x000fe20004f24270 */
[----:B------:R-:W-:Y:S01]  /*0b80*/  IMAD R6, R5, UR9, R6 ;  /* 0x0000000905067c24 */ /* 0x000fe2000f8e0206 */
[----:B------:R-:W-:Y:S02]  /*0b90*/  ISETP.GT.AND P2, PT, R8, -0x1, !P2 ;  /* 0xffffffff0800780c */ /* 0x000fe40005744270 */
[----:B------:R-:W-:Y:S02]  /*0ba0*/  PLOP3.LUT P1, PT, P1, P0, PT, 0x80, 0x8 ;  /* 0x000000000008781c */ /* 0x000fe40000f21070 */
[----:B------:R-:W-:Y:S02]  /*0bb0*/  PLOP3.LUT P2, PT, P2, P0, PT, 0x80, 0x8 ;  /* 0x000000000008781c */ /* 0x000fe40001741070 */
[----:B-1----:R-:W-:-:S04]  /*0bc0*/  IADD3 R10, P3, PT, R6, UR12, RZ ;  /* 0x0000000c060a7c10 */ /* 0x002fc8000ff7e0ff */
[----:B------:R-:W-:-:S05]  /*0bd0*/  LEA.HI.X.SX32 R11, R6, UR13, 0x1, P3 ;  /* 0x0000000d060b7c11 */ /* 0x000fca00098f0eff */
[----:B------:R-:W0:Y:S01]  /*0be0*/  @P1 LDC.64 R12, c[0x0][0x388] ;  /* 0x0000e200ff0c1b82 */ /* 0x000e220000000a00 */
[C---:B------:R-:W-:Y:S01]  /*0bf0*/  @P1 VIADD R15, R7.reuse, UR7 ;  /* 0x00000007070f1c36 */ /* 0x040fe20008000000 */
[----:B------:R-:W-:Y:S01]  /*0c00*/  @P2 IADD3 R14, P3, PT, R7, UR7, RZ ;  /* 0x00000007070e2c10 */ /* 0x000fe2000ff7e0ff */
[----:B------:R-:W2:Y:S05]  /*0c10*/  @P1 LDG.E.U8 R6, desc[UR10][R10.64] ;  /* 0x0000000a0a061981 */ /* 0x000eaa000c1e1100 */
[----:B------:R-:W1:Y:S01]  /*0c20*/  @P2 LDC.64 R8, c[0x0][0x388] ;  /* 0x0000e200ff082b82 */ /* 0x000e620000000a00 */
[----:B0-----:R-:W-:-:S04]  /*0c30*/  @P1 IMAD.WIDE.U32 R12, R15, 0x4, R12 ;  /* 0x000000040f0c1825 */ /* 0x001fc800078e000c */
[----:B------:R-:W-:Y:S02]  /*0c40*/  @P2 IMAD.X R15, RZ, RZ, RZ, P3 ;  /* 0x000000ffff0f2224 */ /* 0x000fe400018e06ff */
[----:B------:R-:W3:Y:S01]  /*0c50*/  @P1 LDG.E R13, desc[UR10][R12.64] ;  /* 0x0000000a0c0d1981 */ /* 0x000ee2000c1e1900 */
[----:B-1----:R-:W-:-:S04]  /*0c60*/  @P2 LEA R8, P3, R14, R8, 0x2 ;  /* 0x000000080e082211 */ /* 0x002fc800078610ff */
[----:B------:R-:W-:Y:S02]  /*0c70*/  @P2 LEA.HI.X R9, R14, R9, R15, 0x2, P3 ;  /* 0x000000090e092211 */ /* 0x000fe400018f140f */
[----:B------:R-:W4:Y:S04]  /*0c80*/  @P2 LDG.E.U8 R14, desc[UR10][R10.64+0x1] ;  /* 0x0000010a0a0e2981 */ /* 0x000f28000c1e1100 */
[----:B------:R-:W5:Y:S01]  /*0c90*/  @P2 LDG.E R8, desc[UR10][R8.64+0x4] ;  /* 0x0000040a08082981 */ /* 0x000f62000c1e1900 */
[----:B------:R-:W-:Y:S01]  /*0ca0*/  VIADD R7, R7, 0x2 ;  /* 0x0000000207077836 */ /* 0x000fe20000000000 */
[----:B--2---:R-:W-:-:S05]  /*0cb0*/  @P1 I2FP.F32.U32 R15, R6 ;  /* 0x00000006000f1245 */ /* 0x004fca0000201000 */
[----:B---3--:R-:W-:Y:S01]  /*0cc0*/  @P1 FFMA R2, R13, R15, R2 ;  /* 0x0000000f0d021223 */ /* 0x008fe20000000002 */
[----:B----4-:R-:W-:-:S05]  /*0cd0*/  @P2 I2FP.F32.U32 R17, R14 ;  /* 0x0000000e00112245 */ /* 0x010fca0000201000 */
[----:B-----5:R-:W-:-:S07]  /*0ce0*/  @P2 FFMA R2, R17, R8, R2 ;  /* 0x0000000811022223 */ /* 0x020fce0000000002 */
.L_x_5:
[----:B------:R-:W-:Y:S05]  /*0cf0*/  BRA.U !UP3, `(.L_x_3) ;  /* 0x000000010b4c7547 */ /* 0x000fea000b800000 */
[----:B------:R-:W0:Y:S01]  /*0d00*/  LDCU UR9, c[0x0][0x398] ;  /* 0x00007300ff0977ac */ /* 0x000e220008000800 */
[----:B------:R-:W-:Y:S01]  /*0d10*/  IMAD.IADD R6, R4, 0x1, R7 ;  /* 0x0000000104067824 */ /* 0x000fe200078e0207 */
[----:B------:R-:W-:Y:S04]  /*0d20*/  BSSY.RECONVERGENT B0, `(.L_x_3) ;  /* 0x0000010000007945 */ /* 0x000fe80003800200 */
[----:B0-----:R-:W-:-:S04]  /*0d30*/  ISETP.GE.AND P1, PT, R6, UR9, PT ;  /* 0x0000000906007c0c */ /* 0x001fc8000bf26270 */
[----:B------:R-:W-:-:S04]  /*0d40*/  ISETP.GT.AND P1, PT, R6, -0x1, !P1 ;  /* 0xffffffff0600780c */ /* 0x000fc80004f24270 */
[----:B------:R-:W-:-:S13]  /*0d50*/  PLOP3.LUT P1, PT, P1, P0, PT, 0x80, 0x8 ;  /* 0x000000000008781c */ /* 0x000fda0000f21070 */
[----:B------:R-:W-:Y:S05]  /*0d60*/  @!P1 BRA `(.L_x_6) ;  /* 0x00000000002c9947 */ /* 0x000fea0003800000 */
[----:B------:R-:W0:Y:S01]  /*0d70*/  LDCU.64 UR12, c[0x0][0x380] ;  /* 0x00007000ff0c77ac */ /* 0x000e220008000a00 */
[----:B------:R-:W1:Y:S01]  /*0d80*/  LDC.64 R10, c[0x0][0x388] ;  /* 0x0000e200ff0a7b82 */ /* 0x000e620000000a00 */
[----:B------:R-:W-:Y:S02]  /*0d90*/  IMAD R5, R5, UR9, R6 ;  /* 0x0000000905057c24 */ /* 0x000fe4000f8e0206 */
[----:B------:R-:W-:-:S03]  /*0da0*/  VIADD R7, R7, UR7 ;  /* 0x0000000707077c36 */ /* 0x000fc60008000000 */
[----:B0-----:R-:W-:-:S04]  /*0db0*/  IADD3 R8, P0, PT, R5, UR12, RZ ;  /* 0x0000000c05087c10 */ /* 0x001fc8000ff1e0ff */
[----:B------:R-:W-:Y:S01]  /*0dc0*/  LEA.HI.X.SX32 R9, R5, UR13, 0x1, P0 ;  /* 0x0000000d05097c11 */ /* 0x000fe200080f0eff */
[----:B-1----:R-:W-:-:S04]  /*0dd0*/  IMAD.WIDE.U32 R6, R7, 0x4, R10 ;  /* 0x0000000407067825 */ /* 0x002fc800078e000a */
[----:B------:R-:W2:Y:S04]  /*0de0*/  LDG.E.U8 R8, desc[UR10][R8.64] ;  /* 0x0000000a08087981 */ /* 0x000ea8000c1e1100 */
[----:B------:R-:W3:Y:S01]  /*0df0*/  LDG.E R6, desc[UR10][R6.64] ;  /* 0x0000000a06067981 */ /* 0x000ee2000c1e1900 */
[----:B--2---:R-:W-:-:S05]  /*0e00*/  I2FP.F32.U32 R5, R8 ;  /* 0x0000000800057245 */ /* 0x004fca0000201000 */
[----:B---3--:R-:W-:-:S07]  /*0e10*/  FFMA R2, R5, R6, R2 ;  /* 0x0000000605027223 */ /* 0x008fce0000000002 */
.L_x_6:
[----:B------:R-:W-:Y:S05]  /*0e20*/  BSYNC.RECONVERGENT B0 ;  /* 0x0000000000007941 */ /* 0x000fea0003800200 */
.L_x_3:
[----:B------:R-:W-:Y:S05]  /*0e30*/  BRA.U UP0, `(.L_x_7) ;  /* 0xfffffff100e47547 */ /* 0x000fea000b83ffff */
.L_x_0:
[----:B------:R-:W0:Y:S01]  /*0e40*/  LDCU UR7, c[0x0][0x398] ;  /* 0x00007300ff0777ac */ /* 0x000e220008000800 */
[C---:B------:R-:W-:Y:S01]  /*0e50*/  FSETP.GEU.AND P0, PT, R2.reuse, RZ, PT ;  /* 0x000000ff0200720b */ /* 0x040fe20003f0e000 */
[----:B------:R-:W1:Y:S03]  /*0e60*/  LDCU.64 UR12, c[0x0][0x390] ;  /* 0x00007200ff0c77ac */ /* 0x000e660008000a00 */
[----:B------:R-:W-:-:S04]  /*0e70*/  FSEL R2, R2, RZ, P0 ;  /* 0x000000ff02027208 */ /* 0x000fc80000000000 */
[----:B------:R-:W-:-:S04]  /*0e80*/  FMNMX.NAN R4, R2, 255, PT ;  /* 0x437f000002047809 */ /* 0x000fc80003820000 */
[----:B------:R-:W2:Y:S01]  /*0e90*/  F2I.U32.TRUNC.NTZ R5, R4 ;  /* 0x0000000400057305 */ /* 0x000ea2000020f000 */
[----:B0-----:R-:W-:-:S05]  /*0ea0*/  IMAD R0, R0, UR7, R3 ;  /* 0x0000000700007c24 */ /* 0x001fca000f8e0203 */
[----:B-1----:R-:W-:-:S04]  /*0eb0*/  IADD3 R2, P0, PT, R0, UR12, RZ ;  /* 0x0000000c00027c10 */ /* 0x002fc8000ff1e0ff */
[----:B------:R-:W-:-:S05]  /*0ec0*/  LEA.HI.X.SX32 R3, R0, UR13, 0x1, P0 ;  /* 0x0000000d00037c11 */ /* 0x000fca00080f0eff */
[----:B--2---:R-:W-:Y:S01]  /*0ed0*/  STG.E.U8 desc[UR10][R2.64], R5 ;  /* 0x0000000502007986 */ /* 0x004fe2000c10110a */
[----:B------:R-:W-:Y:S05]  /*0ee0*/  EXIT ;  /* 0x000000000000794d */ /* 0x000fea0003800000 */
.L_x_8:
[----:B------:R-:W-:-:S00]  /*0ef0*/  BRA `(.L_x_8) ;  /* 0xfffffffc00fc7947 */ /* 0x000fc0000383ffff */
[----:B------:R-:W-:-:S00]  /*0f00*/  NOP ;  /* 0x0000000000007918 */ /* 0x000fc00000000000 */
[----:B------:R-:W-:-:S00]  /*0f10*/  NOP ;  /* 0x0000000000007918 */ /* 0x000fc00000000000 */
[----:B------:R-:W-:-:S00]  /*0f20*/  NOP ;  /* 0x0000000000007918 */ /* 0x000fc00000000000 */
[----:B------:R-:W-:-:S00]  /*0f30*/  NOP ;  /* 0x0000000000007918 */ /* 0x000fc00000000000 */
[----:B------:R-:W-:-:S00]  /*0f40*/  NOP ;  /* 0x0000000000007918 */ /* 0x000fc00000000000 */
[----:B------:R-:W-:-:S00]  /*0f50*/  NOP ;  /* 0x0000000000007918 */ /* 0x000fc00000000000 */
[----:B------:R-:W-:-:S00]  /*0f60*/  NOP ;  /* 0x0000000000007918 */ /* 0x000fc00000000000 */
[----:B------:R-:W-:-:S00]  /*0f70*/  NOP ;  /* 0x0000000000007918 */ /* 0x000fc00000000000 */
.L_x_9:


//--------------------- .nv.shared.reserved.0     --------------------------
	.section	.nv.shared.reserved.0,"aw",@nobits
	.weak		__nv_reservedSMEM_offset_0_alias
	.size		__nv_reservedSMEM_offset_0_alias, 0, 64
	.other		__nv_reservedSMEM_offset_0_alias,@"STO_CUDA_RESERVED_SHARED STV_DEFAULT"
__nv_reservedSMEM_offset_0_alias:
	.zero		0
	.zero		64


//--------------------- .nv.constant0._Z15convolve2D_cudaPhPfS_iii --------------------------
	.section	.nv.constant0._Z15convolve2D_cudaPhPfS_iii,"a",@progbits
	.sectionflags	@""
	.align	4
.nv.constant0._Z15convolve2D_cudaPhPfS_iii:
	.zero		932


//--------------------- SYMBOLS --------------------------

	.type		.nv.reservedSmem.offset0,@object
	.size		.nv.reservedSmem.offset0,0x4
